//
// Generated by NVIDIA NVVM Compiler
//
// Compiler Build ID: CL-36424714
// Cuda compilation tools, release 13.0, V13.0.88
// Based on NVVM 20.0.0
//

.version 9.0
.target sm_100
.address_size 64

	// .globl	_Z11safe_reportPiS_ii
// _ZZ11safe_reportPiS_iiE11is_safe_inc has been demoted
// _ZZ11safe_reportPiS_iiE11is_safe_dec has been demoted

.visible .entry _Z11safe_reportPiS_ii(
	.param .u64 .ptr .align 1 _Z11safe_reportPiS_ii_param_0,
	.param .u64 .ptr .align 1 _Z11safe_reportPiS_ii_param_1,
	.param .u32 _Z11safe_reportPiS_ii_param_2,
	.param .u32 _Z11safe_reportPiS_ii_param_3
)
{
	.reg .pred 	%p<15>;
	.reg .b32 	%r<28>;
	.reg .b64 	%rd<11>;
	// demoted variable
	.shared .align 4 .u32 _ZZ11safe_reportPiS_iiE11is_safe_inc;
	// demoted variable
	.shared .align 4 .u32 _ZZ11safe_reportPiS_iiE11is_safe_dec;
	ld.param.u64 	%rd1, [_Z11safe_reportPiS_ii_param_0];
	ld.param.u64 	%rd2, [_Z11safe_reportPiS_ii_param_1];
	ld.param.u32 	%r3, [_Z11safe_reportPiS_ii_param_2];
	ld.param.u32 	%r4, [_Z11safe_reportPiS_ii_param_3];
	mov.u32 	%r1, %tid.x;
	mov.u32 	%r2, %ctaid.x;
	setp.ne.s32 	%p1, %r1, 0;
	@%p1 bra 	$L__BB0_2;
	mov.b32 	%r5, 1;
	st.shared.u32 	[_ZZ11safe_reportPiS_iiE11is_safe_inc], %r5;
	st.shared.u32 	[_ZZ11safe_reportPiS_iiE11is_safe_dec], %r5;
$L__BB0_2:
	bar.sync 	0;
	add.s32 	%r6, %r3, -1;
	setp.ge.u32 	%p2, %r1, %r6;
	@%p2 bra 	$L__BB0_4;
	cvta.to.global.u64 	%rd3, %rd1;
	mad.lo.s32 	%r7, %r3, %r2, %r1;
	mul.wide.u32 	%rd4, %r7, 4;
	add.s64 	%rd5, %rd3, %rd4;
	ld.global.u32 	%r8, [%rd5];
	add.s32 	%r10, %r1, 1;
	setp.eq.s32 	%p3, %r10, %r4;
	selp.b32 	%r11, 2, 1, %p3;
	add.s32 	%r12, %r11, %r7;
	mul.wide.u32 	%rd6, %r12, 4;
	add.s64 	%rd7, %rd3, %rd6;
	ld.global.u32 	%r13, [%rd7];
	setp.eq.s32 	%p4, %r8, 0;
	setp.eq.s32 	%p5, %r13, 0;
	or.pred  	%p6, %p4, %p5;
	setp.eq.s32 	%p7, %r1, %r4;
	or.pred  	%p8, %p7, %p6;
	sub.s32 	%r15, %r13, %r8;
	add.s32 	%r16, %r15, -1;
	setp.lt.u32 	%p9, %r16, 3;
	or.pred  	%p10, %p8, %p9;
	selp.u32 	%r17, 1, 0, %p10;
	atom.shared.and.b32 	%r18, [_ZZ11safe_reportPiS_iiE11is_safe_inc], %r17;
	setp.gt.u32 	%p11, %r15, -4;
	or.pred  	%p12, %p8, %p11;
	selp.u32 	%r19, 1, 0, %p12;
	atom.shared.and.b32 	%r20, [_ZZ11safe_reportPiS_iiE11is_safe_dec], %r19;
$L__BB0_4:
	setp.ne.s32 	%p13, %r1, 0;
	bar.sync 	0;
	@%p13 bra 	$L__BB0_6;
	ld.shared.u32 	%r21, [_ZZ11safe_reportPiS_iiE11is_safe_inc];
	ld.shared.u32 	%r22, [_ZZ11safe_reportPiS_iiE11is_safe_dec];
	or.b32  	%r24, %r21, %r22;
	setp.ne.s32 	%p14, %r24, 0;
	selp.u32 	%r25, 1, 0, %p14;
	cvta.to.global.u64 	%rd8, %rd2;
	mul.wide.u32 	%rd9, %r2, 4;
	add.s64 	%rd10, %rd8, %rd9;
	ld.global.u32 	%r26, [%rd10];
	or.b32  	%r27, %r26, %r25;
	st.global.u32 	[%rd10], %r27;
$L__BB0_6:
	ret;

}


// ===== COMPILED SASS (sm_100) =====

	.target	sm_100

	.elftype	@"ET_EXEC"


//--------------------- .note.nv.tkinfo           --------------------------
	.section	.note.nv.tkinfo,"",@"SHT_NOTE"
	.sectionflags	@"SHF_NOTE_NV_TKINFO"
	.tkinfo
        /*0018*/ 	.word	0x00000002
        /*0030*/ 	.string	""
        /*0030*/ 	.string	"ptxas"
        /*0030*/ 	.string	"Cuda compilation tools, release 13.0, V13.0.88"
        /*0030*/ 	.string	"Build cuda_13.0.r13.0/compiler.36424714_0"
        /*0030*/ 	.string	"-arch sm_100 -m 64 "



//--------------------- .note.nv.cuinfo           --------------------------
	.section	.note.nv.cuinfo,"",@"SHT_NOTE"
	.sectionflags	@"SHF_NOTE_NV_CUINFO"
        /*0018*/ 	.short	0x0002
        /*001a*/ 	.short	0x0064
        /*001c*/ 	.short	0x0082
	.zero		2


//--------------------- .nv.info                  --------------------------
	.section	.nv.info,"",@"SHT_CUDA_INFO"
	.align	4


	//----- nvinfo : EIATTR_REGCOUNT
	.align		4
        /*0000*/ 	.byte	0x04, 0x2f
        /*0002*/ 	.short	(.L_1 - .L_0)
	.align		4
.L_0:
        /*0004*/ 	.word	index@(_Z11safe_reportPiS_ii)
        /*0008*/ 	.word	0x0000000c


	//----- nvinfo : EIATTR_FRAME_SIZE
	.align		4
.L_1:
        /*000c*/ 	.byte	0x04, 0x11
        /*000e*/ 	.short	(.L_3 - .L_2)
	.align		4
.L_2:
        /*0010*/ 	.word	index@(_Z11safe_reportPiS_ii)
        /*0014*/ 	.word	0x00000000


	//----- nvinfo : EIATTR_MIN_STACK_SIZE
	.align		4
.L_3:
        /*0018*/ 	.byte	0x04, 0x12
        /*001a*/ 	.short	(.L_5 - .L_4)
	.align		4
.L_4:
        /*001c*/ 	.word	index@(_Z11safe_reportPiS_ii)
        /*0020*/ 	.word	0x00000000
.L_5:


//--------------------- .nv.compat                --------------------------
	.section	.nv.compat,"",@"SHT_CUDA_COMPAT_INFO"
	.align	4
        /*0000*/ 	.byte	0x02, 0x09, 0x00, 0x00, 0x02, 0x02, 0x01, 0x00, 0x02, 0x05, 0x05, 0x00, 0x03, 0x07, 0x01, 0x01
        /*0010*/ 	.byte	0x02, 0x03, 0x00, 0x00, 0x02, 0x06, 0x01, 0x00, 0x04, 0x0b, 0x08, 0x00, 0x09, 0x00, 0x00, 0x00
        /*0020*/ 	.byte	0x00, 0x00, 0x00, 0x00


//--------------------- .nv.info._Z11safe_reportPiS_ii --------------------------
	.section	.nv.info._Z11safe_reportPiS_ii,"",@"SHT_CUDA_INFO"
	.sectionflags	@""
	.align	4


	//----- nvinfo : EIATTR_CUDA_API_VERSION
	.align		4
        /*0000*/ 	.byte	0x04, 0x37
        /*0002*/ 	.short	(.L_7 - .L_6)
.L_6:
        /*0004*/ 	.word	0x00000082


	//----- nvinfo : EIATTR_KPARAM_INFO
	.align		4
.L_7:
        /*0008*/ 	.byte	0x04, 0x17
        /*000a*/ 	.short	(.L_9 - .L_8)
.L_8:
        /*000c*/ 	.word	0x00000000
        /*0010*/ 	.short	0x0003
        /*0012*/ 	.short	0x0014
        /*0014*/ 	.byte	0x00, 0xf0, 0x11, 0x00


	//----- nvinfo : EIATTR_KPARAM_INFO
	.align		4
.L_9:
        /*0018*/ 	.byte	0x04, 0x17
        /*001a*/ 	.short	(.L_11 - .L_10)
.L_10:
        /*001c*/ 	.word	0x00000000
        /*0020*/ 	.short	0x0002
        /*0022*/ 	.short	0x0010
        /*0024*/ 	.byte	0x00, 0xf0, 0x11, 0x00


	//----- nvinfo : EIATTR_KPARAM_INFO
	.align		4
.L_11:
        /*0028*/ 	.byte	0x04, 0x17
        /*002a*/ 	.short	(.L_13 - .L_12)
.L_12:
        /*002c*/ 	.word	0x00000000
        /*0030*/ 	.short	0x0001
        /*0032*/ 	.short	0x0008
        /*0034*/ 	.byte	0x00, 0xf5, 0x21, 0x00


	//----- nvinfo : EIATTR_KPARAM_INFO
	.align		4
.L_13:
        /*0038*/ 	.byte	0x04, 0x17
        /*003a*/ 	.short	(.L_15 - .L_14)
.L_14:
        /*003c*/ 	.word	0x00000000
        /*0040*/ 	.short	0x0000
        /*0042*/ 	.short	0x0000
        /*0044*/ 	.byte	0x00, 0xf5, 0x21, 0x00


	//----- nvinfo : EIATTR_SPARSE_MMA_MASK
	.align		4
.L_15:
        /*0048*/ 	.byte	0x03, 0x50
        /*004a*/ 	.short	0x0000


	//----- nvinfo : EIATTR_MAXREG_COUNT
	.align		4
        /*004c*/ 	.byte	0x03, 0x1b
        /*004e*/ 	.short	0x00ff


	//----- nvinfo : EIATTR_NUM_BARRIERS
	.align		4
        /*0050*/ 	.byte	0x02, 0x4c
        /*0052*/ 	.byte	0x01
	.zero		1


	//----- nvinfo : EIATTR_MERCURY_ISA_VERSION
	.align		4
        /*0054*/ 	.byte	0x03, 0x5f
        /*0056*/ 	.short	0x0101


	//----- nvinfo : EIATTR_INT_WARP_WIDE_INSTR_OFFSETS
	.align		4
        /*0058*/ 	.byte	0x04, 0x31
        /*005a*/ 	.short	(.L_17 - .L_16)


	//   ....[0]....
.L_16:
        /*005c*/ 	.word	0x00000240


	//   ....[1]....
        /*0060*/ 	.word	0x000002a0


	//   ....[2]....
        /*0064*/ 	.word	0x000002f0


	//----- nvinfo : EIATTR_VRC_CTA_INIT_COUNT
	.align		4
.L_17:
        /*0068*/ 	.byte	0x02, 0x4a
	.zero		1
	.zero		1


	//----- nvinfo : EIATTR_EXIT_INSTR_OFFSETS
	.align		4
        /*006c*/ 	.byte	0x04, 0x1c
        /*006e*/ 	.short	(.L_19 - .L_18)


	//   ....[0]....
.L_18:
        /*0070*/ 	.word	0x00000360


	//   ....[1]....
        /*0074*/ 	.word	0x00000420


	//----- nvinfo : EIATTR_CRS_STACK_SIZE
	.align		4
.L_19:
        /*0078*/ 	.byte	0x04, 0x1e
        /*007a*/ 	.short	(.L_21 - .L_20)
.L_20:
        /*007c*/ 	.word	0x00000000


	//----- nvinfo : EIATTR_CBANK_PARAM_SIZE
	.align		4
.L_21:
        /*0080*/ 	.byte	0x03, 0x19
        /*0082*/ 	.short	0x0018


	//----- nvinfo : EIATTR_PARAM_CBANK
	.align		4
        /*0084*/ 	.byte	0x04, 0x0a
        /*0086*/ 	.short	(.L_23 - .L_22)
	.align		4
.L_22:
        /*0088*/ 	.word	index@(.nv.constant0._Z11safe_reportPiS_ii)
        /*008c*/ 	.short	0x0380
        /*008e*/ 	.short	0x0018


	//----- nvinfo : EIATTR_SW_WAR
	.align		4
.L_23:
        /*0090*/ 	.byte	0x04, 0x36
        /*0092*/ 	.short	(.L_25 - .L_24)
.L_24:
        /*0094*/ 	.word	0x00000008
.L_25:


//--------------------- .nv.callgraph             --------------------------
	.section	.nv.callgraph,"",@"SHT_CUDA_CALLGRAPH"
	.align	4
	.sectionentsize	8
	.align		4
        /*0000*/ 	.word	0x00000000
	.align		4
        /*0004*/ 	.word	0xffffffff
	.align		4
        /*0008*/ 	.word	0x00000000
	.align		4
        /*000c*/ 	.word	0xfffffffe
	.align		4
        /*0010*/ 	.word	0x00000000
	.align		4
        /*0014*/ 	.word	0xfffffffd
	.align		4
        /*0018*/ 	.word	0x00000000
	.align		4
        /*001c*/ 	.word	0xfffffffc


//--------------------- .text._Z11safe_reportPiS_ii --------------------------
	.section	.text._Z11safe_reportPiS_ii,"ax",@progbits
	.align	128
        .global         _Z11safe_reportPiS_ii
        .type           _Z11safe_reportPiS_ii,@function
        .size           _Z11safe_reportPiS_ii,(.L_x_3 - _Z11safe_reportPiS_ii)
        .other          _Z11safe_reportPiS_ii,@"STO_CUDA_ENTRY STV_DEFAULT"
_Z11safe_reportPiS_ii:
.text._Z11safe_reportPiS_ii:
[----:B------:R-:W-:Y:S01]  /*0000*/  LDC R1, c[0x0][0x37c] ;  /* 0x0000df00ff017b82 */ /* 0x000fe20000000800 */
[----:B------:R-:W0:Y:S01]  /*0010*/  S2R R8, SR_TID.X ;  /* 0x0000000000087919 */ /* 0x000e220000002100 */
[----:B------:R-:W1:Y:S01]  /*0020*/  LDCU UR7, c[0x0][0x390] ;  /* 0x00007200ff0777ac */ /* 0x000e620008000800 */
[----:B------:R-:W-:Y:S01]  /*0030*/  BSSY.RECONVERGENT B0, `(.L_x_0) ;  /* 0x0000031000007945 */ /* 0x000fe20003800200 */
[----:B------:R-:W2:Y:S01]  /*0040*/  S2R R9, SR_CTAID.X ;  /* 0x0000000000097919 */ /* 0x000ea20000002500 */
[----:B------:R-:W3:Y:S01]  /*0050*/  LDCU.64 UR8, c[0x0][0x358] ;  /* 0x00006b00ff0877ac */ /* 0x000ee20008000a00 */
[----:B-1----:R-:W-:Y:S01]  /*0060*/  UIADD3 UR4, UPT, UPT, UR7, -0x1, URZ ;  /* 0xffffffff07047890 */ /* 0x002fe2000fffe0ff */
[----:B0-----:R-:W-:-:S05]  /*0070*/  ISETP.NE.AND P1, PT, R8, RZ, PT ;  /* 0x000000ff0800720c */ /* 0x001fca0003f25270 */
[----:B------:R-:W-:-:S08]  /*0080*/  ISETP.GE.U32.AND P0, PT, R8, UR4, PT ;  /* 0x0000000408007c0c */ /* 0x000fd0000bf06070 */
[----:B------:R-:W0:Y:S01]  /*0090*/  @!P1 S2R R3, SR_CgaCtaId ;  /* 0x0000000000039919 */ /* 0x000e220000008800 */
[----:B------:R-:W-:Y:S01]  /*00a0*/  @!P1 MOV R0, 0x400 ;  /* 0x0000040000009802 */ /* 0x000fe20000000f00 */
[----:B------:R-:W-:-:S03]  /*00b0*/  @!P1 IMAD.MOV.U32 R2, RZ, RZ, 0x1 ;  /* 0x00000001ff029424 */ /* 0x000fc600078e00ff */
[----:B0-----:R-:W-:Y:S01]  /*00c0*/  @!P1 LEA R0, R3, R0, 0x18 ;  /* 0x0000000003009211 */ /* 0x001fe200078ec0ff */
[----:B------:R-:W-:-:S05]  /*00d0*/  IMAD.MOV.U32 R3, RZ, RZ, R2 ;  /* 0x000000ffff037224 */ /* 0x000fca00078e0002 */
[----:B------:R0:W-:Y:S01]  /*00e0*/  @!P1 STS.64 [R0], R2 ;  /* 0x0000000200009388 */ /* 0x0001e20000000a00 */
[----:B------:R-:W-:Y:S06]  /*00f0*/  BAR.SYNC.DEFER_BLOCKING 0x0 ;  /* 0x0000000000007b1d */ /* 0x000fec0000010000 */
[----:B--23--:R-:W-:Y:S05]  /*0100*/  @P0 BRA `(.L_x_1) ;  /* 0x00000000008c0947 */ /* 0x00cfea0003800000 */
[----:B------:R-:W1:Y:S01]  /*0110*/  LDCU UR4, c[0x0][0x394] ;  /* 0x00007280ff0477ac */ /* 0x000e620008000800 */
[----:B0-----:R-:W0:Y:S01]  /*0120*/  LDC.64 R2, c[0x0][0x380] ;  /* 0x0000e000ff027b82 */ /* 0x001e220000000a00 */
[----:B------:R-:W-:Y:S02]  /*0130*/  VIADD R0, R8, 0x1 ;  /* 0x0000000108007836 */ /* 0x000fe40000000000 */
[----:B------:R-:W-:-:S04]  /*0140*/  IMAD R7, R9, UR7, R8 ;  /* 0x0000000709077c24 */ /* 0x000fc8000f8e0208 */
[----:B------:R-:W-:Y:S01]  /*0150*/  VIADD R5, R7, 0x2 ;  /* 0x0000000207057836 */ /* 0x000fe20000000000 */
[----:B-1----:R-:W-:-:S13]  /*0160*/  ISETP.NE.AND P0, PT, R0, UR4, PT ;  /* 0x0000000400007c0c */ /* 0x002fda000bf05270 */
[----:B------:R-:W-:-:S04]  /*0170*/  @P0 VIADD R5, R7, 0x1 ;  /* 0x0000000107050836 */ /* 0x000fc80000000000 */
[----:B0-----:R-:W-:-:S04]  /*0180*/  IMAD.WIDE.U32 R4, R5, 0x4, R2 ;  /* 0x0000000405047825 */ /* 0x001fc800078e0002 */
[----:B------:R-:W-:Y:S02]  /*0190*/  IMAD.WIDE.U32 R2, R7, 0x4, R2 ;  /* 0x0000000407027825 */ /* 0x000fe400078e0002 */
[----:B------:R-:W2:Y:S04]  /*01a0*/  LDG.E R5, desc[UR8][R4.64] ;  /* 0x0000000804057981 */ /* 0x000ea8000c1e1900 */
[----:B------:R-:W3:Y:S01]  /*01b0*/  LDG.E R2, desc[UR8][R2.64] ;  /* 0x0000000802027981 */ /* 0x000ee2000c1e1900 */
[----:B------:R-:W0:Y:S01]  /*01c0*/  S2UR UR6, SR_CgaCtaId ;  /* 0x00000000000679c3 */ /* 0x000e220000008800 */
[----:B------:R-:W-:Y:S01]  /*01d0*/  UMOV UR5, 0x400 ;  /* 0x0000040000057882 */ /* 0x000fe20000000000 */
[----:B------:R-:W1:Y:S01]  /*01e0*/  S2R R7, SR_LANEID ;  /* 0x0000000000077919 */ /* 0x000e620000000000 */
[C---:B--2---:R-:W-:Y:S01]  /*01f0*/  ISETP.NE.AND P0, PT, R5.reuse, RZ, PT ;  /* 0x000000ff0500720c */ /* 0x044fe20003f05270 */
[----:B---3--:R-:W-:-:S03]  /*0200*/  IMAD.IADD R0, R5, 0x1, -R2 ;  /* 0x0000000105007824 */ /* 0x008fc600078e0a02 */
[----:B------:R-:W-:Y:S01]  /*0210*/  ISETP.EQ.OR P0, PT, R2, RZ, !P0 ;  /* 0x000000ff0200720c */ /* 0x000fe20004702670 */
[----:B------:R-:W-:-:S03]  /*0220*/  VIADD R6, R0, 0xffffffff ;  /* 0xffffffff00067836 */ /* 0x000fc60000000000 */
[----:B------:R-:W-:Y:S01]  /*0230*/  ISETP.EQ.OR P0, PT, R8, UR4, P0 ;  /* 0x0000000408007c0c */ /* 0x000fe20008702670 */
[----:B------:R-:W-:Y:S02]  /*0240*/  VOTEU.ANY UR4, UPT, PT ;  /* 0x0000000000047886 */ /* 0x000fe400038e0100 */
[----:B------:R-:W-:Y:S01]  /*0250*/  UFLO.U32 UR4, UR4 ;  /* 0x00000004000472bd */ /* 0x000fe200080e0000 */
[----:B------:R-:W-:Y:S02]  /*0260*/  ISETP.LT.U32.OR P2, PT, R6, 0x3, P0 ;  /* 0x000000030600780c */ /* 0x000fe40000741470 */
[----:B------:R-:W-:Y:S02]  /*0270*/  ISETP.GT.U32.OR P0, PT, R0, -0x4, P0 ;  /* 0xfffffffc0000780c */ /* 0x000fe40000704470 */
[----:B------:R-:W-:Y:S02]  /*0280*/  SEL R6, RZ, 0x1, !P2 ;  /* 0x00000001ff067807 */ /* 0x000fe40005000000 */
[----:B------:R-:W-:-:S02]  /*0290*/  SEL R0, RZ, 0x1, !P0 ;  /* 0x00000001ff007807 */ /* 0x000fc40004000000 */
[----:B------:R-:W2:Y:S01]  /*02a0*/  REDUX UR10, R6 ;  /* 0x00000000060a73c4 */ /* 0x000ea20000000000 */
[----:B-1----:R-:W-:Y:S01]  /*02b0*/  ISETP.EQ.U32.AND P0, PT, R7, UR4, PT ;  /* 0x0000000407007c0c */ /* 0x002fe2000bf02070 */
[----:B------:R-:W-:Y:S02]  /*02c0*/  UIADD3 UR4, UPT, UPT, UR5, 0x4, URZ ;  /* 0x0000000405047890 */ /* 0x000fe4000fffe0ff */
[----:B0-----:R-:W-:Y:S02]  /*02d0*/  ULEA UR5, UR6, UR5, 0x18 ;  /* 0x0000000506057291 */ /* 0x001fe4000f8ec0ff */
[----:B------:R-:W-:Y:S02]  /*02e0*/  ULEA UR4, UR6, UR4, 0x18 ;  /* 0x0000000406047291 */ /* 0x000fe4000f8ec0ff */
[----:B------:R-:W0:Y:S01]  /*02f0*/  REDUX UR11, R0 ;  /* 0x00000000000b73c4 */ /* 0x000e220000000000 */
[----:B--2---:R-:W-:-:S05]  /*0300*/  IMAD.U32 R2, RZ, RZ, UR10 ;  /* 0x0000000aff027e24 */ /* 0x004fca000f8e00ff */
[----:B------:R1:W-:Y:S01]  /*0310*/  @P0 ATOMS.AND RZ, [UR5], R2 ;  /* 0x00000002ffff098c */ /* 0x0003e2000a800005 */
[----:B0-----:R-:W-:-:S05]  /*0320*/  IMAD.U32 R3, RZ, RZ, UR11 ;  /* 0x0000000bff037e24 */ /* 0x001fca000f8e00ff */
[----:B------:R1:W-:Y:S02]  /*0330*/  @P0 ATOMS.AND RZ, [UR4], R3 ;  /* 0x00000003ffff098c */ /* 0x0003e4000a800004 */
.L_x_1:
[----:B------:R-:W-:Y:S05]  /*0340*/  BSYNC.RECONVERGENT B0 ;  /* 0x0000000000007941 */ /* 0x000fea0003800200 */
.L_x_0:
[----:B------:R-:W-:Y:S06]  /*0350*/  BAR.SYNC.DEFER_BLOCKING 0x0 ;  /* 0x0000000000007b1d */ /* 0x000fec0000010000 */
[----:B------:R-:W-:Y:S05]  /*0360*/  @P1 EXIT ;  /* 0x000000000000194d */ /* 0x000fea0003800000 */
[----:B01----:R-:W0:Y:S02]  /*0370*/  LDC.64 R2, c[0x0][0x388] ;  /* 0x0000e200ff027b82 */ /* 0x003e240000000a00 */
[----:B0-----:R-:W-:-:S05]  /*0380*/  IMAD.WIDE.U32 R2, R9, 0x4, R2 ;  /* 0x0000000409027825 */ /* 0x001fca00078e0002 */
[----:B------:R-:W2:Y:S01]  /*0390*/  LDG.E R7, desc[UR8][R2.64] ;  /* 0x0000000802077981 */ /* 0x000ea2000c1e1900 */
[----:B------:R-:W0:Y:S01]  /*03a0*/  S2UR UR5, SR_CgaCtaId ;  /* 0x00000000000579c3 */ /* 0x000e220000008800 */
[----:B------:R-:W-:Y:S02]  /*03b0*/  UMOV UR4, 0x400 ;  /* 0x0000040000047882 */ /* 0x000fe40000000000 */
[----:B0-----:R-:W-:-:S09]  /*03c0*/  ULEA UR4, UR5, UR4, 0x18 ;  /* 0x0000000405047291 */ /* 0x001fd2000f8ec0ff */
[----:B------:R-:W0:Y:S02]  /*03d0*/  LDS.64 R4, [UR4] ;  /* 0x00000004ff047984 */ /* 0x000e240008000a00 */
[----:B0-----:R-:W-:-:S04]  /*03e0*/  LOP3.LUT P0, RZ, R4, R5, RZ, 0xfc, !PT ;  /* 0x0000000504ff7212 */ /* 0x001fc8000780fcff */
[----:B------:R-:W-:-:S04]  /*03f0*/  SEL R0, RZ, 0x1, !P0 ;  /* 0x00000001ff007807 */ /* 0x000fc80004000000 */
[----:B--2---:R-:W-:-:S05]  /*0400*/  LOP3.LUT R7, R7, R0, RZ, 0xfc, !PT ;  /* 0x0000000007077212 */ /* 0x004fca00078efcff */
[----:B------:R-:W-:Y:S01]  /*0410*/  STG.E desc[UR8][R2.64], R7 ;  /* 0x0000000702007986 */ /* 0x000fe2000c101908 */
[----:B------:R-:W-:Y:S05]  /*0420*/  EXIT ;  /* 0x000000000000794d */ /* 0x000fea0003800000 */
.L_x_2:
[----:B------:R-:W-:-:S00]  /*0430*/  BRA `(.L_x_2) ;  /* 0xfffffffc00fc7947 */ /* 0x000fc0000383ffff */
[----:B------:R-:W-:-:S00]  /*0440*/  NOP ;  /* 0x0000000000007918 */ /* 0x000fc00000000000 */
        /* <DEDUP_REMOVED lines=11> */
.L_x_3:


//--------------------- .nv.shared._Z11safe_reportPiS_ii --------------------------
	.section	.nv.shared._Z11safe_reportPiS_ii,"aw",@nobits
	.sectionflags	@""
	.align	4
.nv.shared._Z11safe_reportPiS_ii:
	.zero		1032


//--------------------- .nv.shared.reserved.0     --------------------------
	.section	.nv.shared.reserved.0,"aw",@nobits
	.weak		__nv_reservedSMEM_offset_0_alias
	.size		__nv_reservedSMEM_offset_0_alias, 0, 64
	.other		__nv_reservedSMEM_offset_0_alias,@"STO_CUDA_RESERVED_SHARED STV_DEFAULT"
__nv_reservedSMEM_offset_0_alias:
	.zero		0
	.zero		64


//--------------------- .nv.constant0._Z11safe_reportPiS_ii --------------------------
	.section	.nv.constant0._Z11safe_reportPiS_ii,"a",@progbits
	.sectionflags	@""
	.align	4
.nv.constant0._Z11safe_reportPiS_ii:
	.zero		920


//--------------------- SYMBOLS --------------------------

	.type		.nv.reservedSmem.offset0,@object
	.size		.nv.reservedSmem.offset0,0x4
	.type		.nv.reservedSmem.cap,@object
	.size		.nv.reservedSmem.cap,0x4
